//
// Generated by NVIDIA NVVM Compiler
//
// Compiler Build ID: CL-36424714
// Cuda compilation tools, release 13.0, V13.0.88
// Based on NVVM 20.0.0
//

.version 9.0
.target sm_100
.address_size 64

	// .globl	_Z8update_eiiiiiPfS_S_S_S_S_S_S_S_

.visible .entry _Z8update_eiiiiiPfS_S_S_S_S_S_S_S_(
	.param .u32 _Z8update_eiiiiiPfS_S_S_S_S_S_S_S__param_0,
	.param .u32 _Z8update_eiiiiiPfS_S_S_S_S_S_S_S__param_1,
	.param .u32 _Z8update_eiiiiiPfS_S_S_S_S_S_S_S__param_2,
	.param .u32 _Z8update_eiiiiiPfS_S_S_S_S_S_S_S__param_3,
	.param .u32 _Z8update_eiiiiiPfS_S_S_S_S_S_S_S__param_4,
	.param .u64 .ptr .align 1 _Z8update_eiiiiiPfS_S_S_S_S_S_S_S__param_5,
	.param .u64 .ptr .align 1 _Z8update_eiiiiiPfS_S_S_S_S_S_S_S__param_6,
	.param .u64 .ptr .align 1 _Z8update_eiiiiiPfS_S_S_S_S_S_S_S__param_7,
	.param .u64 .ptr .align 1 _Z8update_eiiiiiPfS_S_S_S_S_S_S_S__param_8,
	.param .u64 .ptr .align 1 _Z8update_eiiiiiPfS_S_S_S_S_S_S_S__param_9,
	.param .u64 .ptr .align 1 _Z8update_eiiiiiPfS_S_S_S_S_S_S_S__param_10,
	.param .u64 .ptr .align 1 _Z8update_eiiiiiPfS_S_S_S_S_S_S_S__param_11,
	.param .u64 .ptr .align 1 _Z8update_eiiiiiPfS_S_S_S_S_S_S_S__param_12,
	.param .u64 .ptr .align 1 _Z8update_eiiiiiPfS_S_S_S_S_S_S_S__param_13
)
{
	.reg .pred 	%p<2>;
	.reg .b32 	%r<14>;
	.reg .b32 	%f<31>;
	.reg .b64 	%rd<38>;

	ld.param.u32 	%r4, [_Z8update_eiiiiiPfS_S_S_S_S_S_S_S__param_0];
	ld.param.u32 	%r2, [_Z8update_eiiiiiPfS_S_S_S_S_S_S_S__param_1];
	ld.param.u32 	%r3, [_Z8update_eiiiiiPfS_S_S_S_S_S_S_S__param_2];
	ld.param.u32 	%r5, [_Z8update_eiiiiiPfS_S_S_S_S_S_S_S__param_3];
	ld.param.u32 	%r6, [_Z8update_eiiiiiPfS_S_S_S_S_S_S_S__param_4];
	ld.param.u64 	%rd2, [_Z8update_eiiiiiPfS_S_S_S_S_S_S_S__param_6];
	ld.param.u64 	%rd3, [_Z8update_eiiiiiPfS_S_S_S_S_S_S_S__param_7];
	ld.param.u64 	%rd5, [_Z8update_eiiiiiPfS_S_S_S_S_S_S_S__param_9];
	ld.param.u64 	%rd6, [_Z8update_eiiiiiPfS_S_S_S_S_S_S_S__param_10];
	ld.param.u64 	%rd7, [_Z8update_eiiiiiPfS_S_S_S_S_S_S_S__param_11];
	ld.param.u64 	%rd8, [_Z8update_eiiiiiPfS_S_S_S_S_S_S_S__param_12];
	ld.param.u64 	%rd9, [_Z8update_eiiiiiPfS_S_S_S_S_S_S_S__param_13];
	mov.u32 	%r7, %ctaid.x;
	mov.u32 	%r8, %ntid.x;
	mov.u32 	%r9, %tid.x;
	mad.lo.s32 	%r10, %r7, %r8, %r9;
	div.s32 	%r11, %r10, %r5;
	add.s32 	%r12, %r6, %r10;
	mad.lo.s32 	%r1, %r11, %r2, %r12;
	setp.ge.s32 	%p1, %r1, %r4;
	@%p1 bra 	$L__BB0_2;
	ld.param.u64 	%rd37, [_Z8update_eiiiiiPfS_S_S_S_S_S_S_S__param_8];
	ld.param.u64 	%rd36, [_Z8update_eiiiiiPfS_S_S_S_S_S_S_S__param_5];
	cvta.to.global.u64 	%rd10, %rd7;
	cvta.to.global.u64 	%rd11, %rd6;
	cvta.to.global.u64 	%rd12, %rd5;
	cvta.to.global.u64 	%rd13, %rd36;
	cvta.to.global.u64 	%rd14, %rd8;
	cvta.to.global.u64 	%rd15, %rd37;
	cvta.to.global.u64 	%rd16, %rd2;
	cvta.to.global.u64 	%rd17, %rd9;
	cvta.to.global.u64 	%rd18, %rd3;
	mul.wide.s32 	%rd19, %r1, 4;
	add.s64 	%rd20, %rd10, %rd19;
	ld.global.f32 	%f1, [%rd20];
	add.s32 	%r13, %r1, %r2;
	mul.wide.s32 	%rd21, %r13, 4;
	add.s64 	%rd22, %rd11, %rd21;
	ld.global.f32 	%f2, [%rd22];
	add.s64 	%rd23, %rd11, %rd19;
	ld.global.f32 	%f3, [%rd23];
	sub.f32 	%f4, %f2, %f3;
	add.s64 	%rd24, %rd12, %rd19;
	ld.global.f32 	%f5, [%rd24+4];
	sub.f32 	%f6, %f4, %f5;
	ld.global.f32 	%f7, [%rd24];
	add.f32 	%f8, %f6, %f7;
	add.s64 	%rd25, %rd13, %rd19;
	ld.global.f32 	%f9, [%rd25];
	fma.rn.f32 	%f10, %f1, %f8, %f9;
	st.global.f32 	[%rd25], %f10;
	add.s64 	%rd26, %rd14, %rd19;
	ld.global.f32 	%f11, [%rd26];
	add.s64 	%rd27, %rd15, %rd19;
	ld.global.f32 	%f12, [%rd27+4];
	ld.global.f32 	%f13, [%rd27];
	sub.f32 	%f14, %f12, %f13;
	mul.wide.s32 	%rd28, %r3, 4;
	add.s64 	%rd29, %rd23, %rd28;
	ld.global.f32 	%f15, [%rd29];
	sub.f32 	%f16, %f14, %f15;
	ld.global.f32 	%f17, [%rd23];
	add.f32 	%f18, %f16, %f17;
	add.s64 	%rd30, %rd16, %rd19;
	ld.global.f32 	%f19, [%rd30];
	fma.rn.f32 	%f20, %f11, %f18, %f19;
	st.global.f32 	[%rd30], %f20;
	add.s64 	%rd31, %rd17, %rd19;
	ld.global.f32 	%f21, [%rd31];
	add.s64 	%rd32, %rd24, %rd28;
	ld.global.f32 	%f22, [%rd32];
	ld.global.f32 	%f23, [%rd24];
	sub.f32 	%f24, %f22, %f23;
	mul.wide.s32 	%rd33, %r2, 4;
	add.s64 	%rd34, %rd27, %rd33;
	ld.global.f32 	%f25, [%rd34];
	sub.f32 	%f26, %f24, %f25;
	ld.global.f32 	%f27, [%rd27];
	add.f32 	%f28, %f26, %f27;
	add.s64 	%rd35, %rd18, %rd19;
	ld.global.f32 	%f29, [%rd35];
	fma.rn.f32 	%f30, %f21, %f28, %f29;
	st.global.f32 	[%rd35], %f30;
$L__BB0_2:
	ret;

}
	// .globl	_Z8update_hiiiiiPfS_S_S_S_S_
.visible .entry _Z8update_hiiiiiPfS_S_S_S_S_(
	.param .u32 _Z8update_hiiiiiPfS_S_S_S_S__param_0,
	.param .u32 _Z8update_hiiiiiPfS_S_S_S_S__param_1,
	.param .u32 _Z8update_hiiiiiPfS_S_S_S_S__param_2,
	.param .u32 _Z8update_hiiiiiPfS_S_S_S_S__param_3,
	.param .u32 _Z8update_hiiiiiPfS_S_S_S_S__param_4,
	.param .u64 .ptr .align 1 _Z8update_hiiiiiPfS_S_S_S_S__param_5,
	.param .u64 .ptr .align 1 _Z8update_hiiiiiPfS_S_S_S_S__param_6,
	.param .u64 .ptr .align 1 _Z8update_hiiiiiPfS_S_S_S_S__param_7,
	.param .u64 .ptr .align 1 _Z8update_hiiiiiPfS_S_S_S_S__param_8,
	.param .u64 .ptr .align 1 _Z8update_hiiiiiPfS_S_S_S_S__param_9,
	.param .u64 .ptr .align 1 _Z8update_hiiiiiPfS_S_S_S_S__param_10
)
{
	.reg .pred 	%p<2>;
	.reg .b32 	%r<15>;
	.reg .b32 	%f<28>;
	.reg .b64 	%rd<31>;
	.reg .b64 	%fd<13>;

	ld.param.u32 	%r4, [_Z8update_hiiiiiPfS_S_S_S_S__param_0];
	ld.param.u32 	%r2, [_Z8update_hiiiiiPfS_S_S_S_S__param_1];
	ld.param.u32 	%r3, [_Z8update_hiiiiiPfS_S_S_S_S__param_2];
	ld.param.u32 	%r5, [_Z8update_hiiiiiPfS_S_S_S_S__param_3];
	ld.param.u32 	%r6, [_Z8update_hiiiiiPfS_S_S_S_S__param_4];
	ld.param.u64 	%rd6, [_Z8update_hiiiiiPfS_S_S_S_S__param_10];
	mov.u32 	%r7, %ctaid.x;
	mov.u32 	%r8, %ntid.x;
	mov.u32 	%r9, %tid.x;
	mad.lo.s32 	%r10, %r7, %r8, %r9;
	div.s32 	%r11, %r10, %r5;
	add.s32 	%r12, %r6, %r10;
	mad.lo.s32 	%r1, %r11, %r2, %r12;
	setp.ge.s32 	%p1, %r1, %r4;
	@%p1 bra 	$L__BB1_2;
	ld.param.u64 	%rd30, [_Z8update_hiiiiiPfS_S_S_S_S__param_9];
	ld.param.u64 	%rd29, [_Z8update_hiiiiiPfS_S_S_S_S__param_8];
	ld.param.u64 	%rd28, [_Z8update_hiiiiiPfS_S_S_S_S__param_7];
	ld.param.u64 	%rd27, [_Z8update_hiiiiiPfS_S_S_S_S__param_6];
	ld.param.u64 	%rd26, [_Z8update_hiiiiiPfS_S_S_S_S__param_5];
	cvta.to.global.u64 	%rd7, %rd28;
	cvta.to.global.u64 	%rd8, %rd27;
	cvta.to.global.u64 	%rd9, %rd29;
	cvta.to.global.u64 	%rd10, %rd26;
	cvta.to.global.u64 	%rd11, %rd30;
	cvta.to.global.u64 	%rd12, %rd6;
	mul.wide.s32 	%rd13, %r1, 4;
	add.s64 	%rd14, %rd7, %rd13;
	ld.global.f32 	%f1, [%rd14];
	sub.s32 	%r13, %r1, %r2;
	mul.wide.s32 	%rd15, %r13, 4;
	add.s64 	%rd16, %rd7, %rd15;
	ld.global.f32 	%f2, [%rd16];
	sub.f32 	%f3, %f1, %f2;
	add.s64 	%rd17, %rd8, %rd13;
	ld.global.f32 	%f4, [%rd17];
	sub.f32 	%f5, %f3, %f4;
	ld.global.f32 	%f6, [%rd17+-4];
	add.f32 	%f7, %f5, %f6;
	cvt.f64.f32 	%fd1, %f7;
	mul.f64 	%fd2, %fd1, 0d3FE0000000000000;
	add.s64 	%rd18, %rd9, %rd13;
	ld.global.f32 	%f8, [%rd18];
	cvt.f64.f32 	%fd3, %f8;
	sub.f64 	%fd4, %fd3, %fd2;
	cvt.rn.f32.f64 	%f9, %fd4;
	st.global.f32 	[%rd18], %f9;
	add.s64 	%rd19, %rd10, %rd13;
	ld.global.f32 	%f10, [%rd19];
	ld.global.f32 	%f11, [%rd19+-4];
	sub.f32 	%f12, %f10, %f11;
	ld.global.f32 	%f13, [%rd14];
	sub.f32 	%f14, %f12, %f13;
	sub.s32 	%r14, %r1, %r3;
	mul.wide.s32 	%rd20, %r14, 4;
	add.s64 	%rd21, %rd7, %rd20;
	ld.global.f32 	%f15, [%rd21];
	add.f32 	%f16, %f14, %f15;
	cvt.f64.f32 	%fd5, %f16;
	mul.f64 	%fd6, %fd5, 0d3FE0000000000000;
	add.s64 	%rd22, %rd11, %rd13;
	ld.global.f32 	%f17, [%rd22];
	cvt.f64.f32 	%fd7, %f17;
	sub.f64 	%fd8, %fd7, %fd6;
	cvt.rn.f32.f64 	%f18, %fd8;
	st.global.f32 	[%rd22], %f18;
	ld.global.f32 	%f19, [%rd17];
	add.s64 	%rd23, %rd8, %rd20;
	ld.global.f32 	%f20, [%rd23];
	sub.f32 	%f21, %f19, %f20;
	ld.global.f32 	%f22, [%rd19];
	sub.f32 	%f23, %f21, %f22;
	add.s64 	%rd24, %rd10, %rd15;
	ld.global.f32 	%f24, [%rd24];
	add.f32 	%f25, %f23, %f24;
	cvt.f64.f32 	%fd9, %f25;
	mul.f64 	%fd10, %fd9, 0d3FE0000000000000;
	add.s64 	%rd25, %rd12, %rd13;
	ld.global.f32 	%f26, [%rd25];
	cvt.f64.f32 	%fd11, %f26;
	sub.f64 	%fd12, %fd11, %fd10;
	cvt.rn.f32.f64 	%f27, %fd12;
	st.global.f32 	[%rd25], %f27;
$L__BB1_2:
	ret;

}


// ===== COMPILED SASS (sm_100) =====

	.target	sm_100

	.elftype	@"ET_EXEC"


//--------------------- .note.nv.tkinfo           --------------------------
	.section	.note.nv.tkinfo,"",@"SHT_NOTE"
	.sectionflags	@"SHF_NOTE_NV_TKINFO"
	.tkinfo
        /*0018*/ 	.word	0x00000002
        /*0030*/ 	.string	""
        /*0030*/ 	.string	"ptxas"
        /*0030*/ 	.string	"Cuda compilation tools, release 13.0, V13.0.88"
        /*0030*/ 	.string	"Build cuda_13.0.r13.0/compiler.36424714_0"
        /*0030*/ 	.string	"-arch sm_100 -m 64 "



//--------------------- .note.nv.cuinfo           --------------------------
	.section	.note.nv.cuinfo,"",@"SHT_NOTE"
	.sectionflags	@"SHF_NOTE_NV_CUINFO"
        /*0018*/ 	.short	0x0002
        /*001a*/ 	.short	0x0064
        /*001c*/ 	.short	0x0082
	.zero		2


//--------------------- .nv.info                  --------------------------
	.section	.nv.info,"",@"SHT_CUDA_INFO"
	.align	4


	//----- nvinfo : EIATTR_REGCOUNT
	.align		4
        /*0000*/ 	.byte	0x04, 0x2f
        /*0002*/ 	.short	(.L_1 - .L_0)
	.align		4
.L_0:
        /*0004*/ 	.word	index@(_Z8update_eiiiiiPfS_S_S_S_S_S_S_S_)
        /*0008*/ 	.word	0x0000001e


	//----- nvinfo : EIATTR_FRAME_SIZE
	.align		4
.L_1:
        /*000c*/ 	.byte	0x04, 0x11
        /*000e*/ 	.short	(.L_3 - .L_2)
	.align		4
.L_2:
        /*0010*/ 	.word	index@(_Z8update_eiiiiiPfS_S_S_S_S_S_S_S_)
        /*0014*/ 	.word	0x00000000


	//----- nvinfo : EIATTR_REGCOUNT
	.align		4
.L_3:
        /*0018*/ 	.byte	0x04, 0x2f
        /*001a*/ 	.short	(.L_5 - .L_4)
	.align		4
.L_4:
        /*001c*/ 	.word	index@(_Z8update_hiiiiiPfS_S_S_S_S_)
        /*0020*/ 	.word	0x00000020


	//----- nvinfo : EIATTR_FRAME_SIZE
	.align		4
.L_5:
        /*0024*/ 	.byte	0x04, 0x11
        /*0026*/ 	.short	(.L_7 - .L_6)
	.align		4
.L_6:
        /*0028*/ 	.word	index@(_Z8update_hiiiiiPfS_S_S_S_S_)
        /*002c*/ 	.word	0x00000000


	//----- nvinfo : EIATTR_MIN_STACK_SIZE
	.align		4
.L_7:
        /*0030*/ 	.byte	0x04, 0x12
        /*0032*/ 	.short	(.L_9 - .L_8)
	.align		4
.L_8:
        /*0034*/ 	.word	index@(_Z8update_hiiiiiPfS_S_S_S_S_)
        /*0038*/ 	.word	0x00000000


	//----- nvinfo : EIATTR_MIN_STACK_SIZE
	.align		4
.L_9:
        /*003c*/ 	.byte	0x04, 0x12
        /*003e*/ 	.short	(.L_11 - .L_10)
	.align		4
.L_10:
        /*0040*/ 	.word	index@(_Z8update_eiiiiiPfS_S_S_S_S_S_S_S_)
        /*0044*/ 	.word	0x00000000
.L_11:


//--------------------- .nv.compat                --------------------------
	.section	.nv.compat,"",@"SHT_CUDA_COMPAT_INFO"
	.align	4
        /*0000*/ 	.byte	0x02, 0x09, 0x00, 0x00, 0x02, 0x02, 0x01, 0x00, 0x02, 0x05, 0x05, 0x00, 0x03, 0x07, 0x01, 0x01
        /*0010*/ 	.byte	0x02, 0x03, 0x00, 0x00, 0x02, 0x06, 0x01, 0x00, 0x04, 0x0b, 0x08, 0x00, 0x01, 0x00, 0x00, 0x00
        /*0020*/ 	.byte	0x00, 0x00, 0x00, 0x00


//--------------------- .nv.info._Z8update_hiiiiiPfS_S_S_S_S_ --------------------------
	.section	.nv.info._Z8update_hiiiiiPfS_S_S_S_S_,"",@"SHT_CUDA_INFO"
	.sectionflags	@""
	.align	4


	//----- nvinfo : EIATTR_CUDA_API_VERSION
	.align		4
        /*0000*/ 	.byte	0x04, 0x37
        /*0002*/ 	.short	(.L_13 - .L_12)
.L_12:
        /*0004*/ 	.word	0x00000082


	//----- nvinfo : EIATTR_KPARAM_INFO
	.align		4
.L_13:
        /*0008*/ 	.byte	0x04, 0x17
        /*000a*/ 	.short	(.L_15 - .L_14)
.L_14:
        /*000c*/ 	.word	0x00000000
        /*0010*/ 	.short	0x000a
        /*0012*/ 	.short	0x0040
        /*0014*/ 	.byte	0x00, 0xf5, 0x21, 0x00


	//----- nvinfo : EIATTR_KPARAM_INFO
	.align		4
.L_15:
        /*0018*/ 	.byte	0x04, 0x17
        /*001a*/ 	.short	(.L_17 - .L_16)
.L_16:
        /*001c*/ 	.word	0x00000000
        /*0020*/ 	.short	0x0009
        /*0022*/ 	.short	0x0038
        /*0024*/ 	.byte	0x00, 0xf5, 0x21, 0x00


	//----- nvinfo : EIATTR_KPARAM_INFO
	.align		4
.L_17:
        /*0028*/ 	.byte	0x04, 0x17
        /*002a*/ 	.short	(.L_19 - .L_18)
.L_18:
        /*002c*/ 	.word	0x00000000
        /*0030*/ 	.short	0x0008
        /*0032*/ 	.short	0x0030
        /*0034*/ 	.byte	0x00, 0xf5, 0x21, 0x00


	//----- nvinfo : EIATTR_KPARAM_INFO
	.align		4
.L_19:
        /*0038*/ 	.byte	0x04, 0x17
        /*003a*/ 	.short	(.L_21 - .L_20)
.L_20:
        /*003c*/ 	.word	0x00000000
        /*0040*/ 	.short	0x0007
        /*0042*/ 	.short	0x0028
        /*0044*/ 	.byte	0x00, 0xf5, 0x21, 0x00


	//----- nvinfo : EIATTR_KPARAM_INFO
	.align		4
.L_21:
        /*0048*/ 	.byte	0x04, 0x17
        /*004a*/ 	.short	(.L_23 - .L_22)
.L_22:
        /*004c*/ 	.word	0x00000000
        /*0050*/ 	.short	0x0006
        /*0052*/ 	.short	0x0020
        /*0054*/ 	.byte	0x00, 0xf5, 0x21, 0x00


	//----- nvinfo : EIATTR_KPARAM_INFO
	.align		4
.L_23:
        /*0058*/ 	.byte	0x04, 0x17
        /*005a*/ 	.short	(.L_25 - .L_24)
.L_24:
        /*005c*/ 	.word	0x00000000
        /*0060*/ 	.short	0x0005
        /*0062*/ 	.short	0x0018
        /*0064*/ 	.byte	0x00, 0xf5, 0x21, 0x00


	//----- nvinfo : EIATTR_KPARAM_INFO
	.align		4
.L_25:
        /*0068*/ 	.byte	0x04, 0x17
        /*006a*/ 	.short	(.L_27 - .L_26)
.L_26:
        /*006c*/ 	.word	0x00000000
        /*0070*/ 	.short	0x0004
        /*0072*/ 	.short	0x0010
        /*0074*/ 	.byte	0x00, 0xf0, 0x11, 0x00


	//----- nvinfo : EIATTR_KPARAM_INFO
	.align		4
.L_27:
        /*0078*/ 	.byte	0x04, 0x17
        /*007a*/ 	.short	(.L_29 - .L_28)
.L_28:
        /*007c*/ 	.word	0x00000000
        /*0080*/ 	.short	0x0003
        /*0082*/ 	.short	0x000c
        /*0084*/ 	.byte	0x00, 0xf0, 0x11, 0x00


	//----- nvinfo : EIATTR_KPARAM_INFO
	.align		4
.L_29:
        /*0088*/ 	.byte	0x04, 0x17
        /*008a*/ 	.short	(.L_31 - .L_30)
.L_30:
        /*008c*/ 	.word	0x00000000
        /*0090*/ 	.short	0x0002
        /*0092*/ 	.short	0x0008
        /*0094*/ 	.byte	0x00, 0xf0, 0x11, 0x00


	//----- nvinfo : EIATTR_KPARAM_INFO
	.align		4
.L_31:
        /*0098*/ 	.byte	0x04, 0x17
        /*009a*/ 	.short	(.L_33 - .L_32)
.L_32:
        /*009c*/ 	.word	0x00000000
        /*00a0*/ 	.short	0x0001
        /*00a2*/ 	.short	0x0004
        /*00a4*/ 	.byte	0x00, 0xf0, 0x11, 0x00


	//----- nvinfo : EIATTR_KPARAM_INFO
	.align		4
.L_33:
        /*00a8*/ 	.byte	0x04, 0x17
        /*00aa*/ 	.short	(.L_35 - .L_34)
.L_34:
        /*00ac*/ 	.word	0x00000000
        /*00b0*/ 	.short	0x0000
        /*00b2*/ 	.short	0x0000
        /*00b4*/ 	.byte	0x00, 0xf0, 0x11, 0x00


	//----- nvinfo : EIATTR_SPARSE_MMA_MASK
	.align		4
.L_35:
        /*00b8*/ 	.byte	0x03, 0x50
        /*00ba*/ 	.short	0x0000


	//----- nvinfo : EIATTR_MAXREG_COUNT
	.align		4
        /*00bc*/ 	.byte	0x03, 0x1b
        /*00be*/ 	.short	0x00ff


	//----- nvinfo : EIATTR_MERCURY_ISA_VERSION
	.align		4
        /*00c0*/ 	.byte	0x03, 0x5f
        /*00c2*/ 	.short	0x0101


	//----- nvinfo : EIATTR_VRC_CTA_INIT_COUNT
	.align		4
        /*00c4*/ 	.byte	0x02, 0x4a
	.zero		1
	.zero		1


	//----- nvinfo : EIATTR_EXIT_INSTR_OFFSETS
	.align		4
        /*00c8*/ 	.byte	0x04, 0x1c
        /*00ca*/ 	.short	(.L_37 - .L_36)


	//   ....[0]....
.L_36:
        /*00cc*/ 	.word	0x00000220


	//   ....[1]....
        /*00d0*/ 	.word	0x000005e0


	//----- nvinfo : EIATTR_CBANK_PARAM_SIZE
	.align		4
.L_37:
        /*00d4*/ 	.byte	0x03, 0x19
        /*00d6*/ 	.short	0x0048


	//----- nvinfo : EIATTR_PARAM_CBANK
	.align		4
        /*00d8*/ 	.byte	0x04, 0x0a
        /*00da*/ 	.short	(.L_39 - .L_38)
	.align		4
.L_38:
        /*00dc*/ 	.word	index@(.nv.constant0._Z8update_hiiiiiPfS_S_S_S_S_)
        /*00e0*/ 	.short	0x0380
        /*00e2*/ 	.short	0x0048


	//----- nvinfo : EIATTR_SW_WAR
	.align		4
.L_39:
        /*00e4*/ 	.byte	0x04, 0x36
        /*00e6*/ 	.short	(.L_41 - .L_40)
.L_40:
        /*00e8*/ 	.word	0x00000008
.L_41:


//--------------------- .nv.info._Z8update_eiiiiiPfS_S_S_S_S_S_S_S_ --------------------------
	.section	.nv.info._Z8update_eiiiiiPfS_S_S_S_S_S_S_S_,"",@"SHT_CUDA_INFO"
	.sectionflags	@""
	.align	4


	//----- nvinfo : EIATTR_CUDA_API_VERSION
	.align		4
        /*0000*/ 	.byte	0x04, 0x37
        /*0002*/ 	.short	(.L_43 - .L_42)
.L_42:
        /*0004*/ 	.word	0x00000082


	//----- nvinfo : EIATTR_KPARAM_INFO
	.align		4
.L_43:
        /*0008*/ 	.byte	0x04, 0x17
        /*000a*/ 	.short	(.L_45 - .L_44)
.L_44:
        /*000c*/ 	.word	0x00000000
        /*0010*/ 	.short	0x000d
        /*0012*/ 	.short	0x0058
        /*0014*/ 	.byte	0x00, 0xf5, 0x21, 0x00


	//----- nvinfo : EIATTR_KPARAM_INFO
	.align		4
.L_45:
        /*0018*/ 	.byte	0x04, 0x17
        /*001a*/ 	.short	(.L_47 - .L_46)
.L_46:
        /*001c*/ 	.word	0x00000000
        /*0020*/ 	.short	0x000c
        /*0022*/ 	.short	0x0050
        /*0024*/ 	.byte	0x00, 0xf5, 0x21, 0x00


	//----- nvinfo : EIATTR_KPARAM_INFO
	.align		4
.L_47:
        /*0028*/ 	.byte	0x04, 0x17
        /*002a*/ 	.short	(.L_49 - .L_48)
.L_48:
        /*002c*/ 	.word	0x00000000
        /*0030*/ 	.short	0x000b
        /*0032*/ 	.short	0x0048
        /*0034*/ 	.byte	0x00, 0xf5, 0x21, 0x00


	//----- nvinfo : EIATTR_KPARAM_INFO
	.align		4
.L_49:
        /*0038*/ 	.byte	0x04, 0x17
        /*003a*/ 	.short	(.L_51 - .L_50)
.L_50:
        /*003c*/ 	.word	0x00000000
        /*0040*/ 	.short	0x000a
        /*0042*/ 	.short	0x0040
        /*0044*/ 	.byte	0x00, 0xf5, 0x21, 0x00


	//----- nvinfo : EIATTR_KPARAM_INFO
	.align		4
.L_51:
        /*0048*/ 	.byte	0x04, 0x17
        /*004a*/ 	.short	(.L_53 - .L_52)
.L_52:
        /*004c*/ 	.word	0x00000000
        /*0050*/ 	.short	0x0009
        /*0052*/ 	.short	0x0038
        /*0054*/ 	.byte	0x00, 0xf5, 0x21, 0x00


	//----- nvinfo : EIATTR_KPARAM_INFO
	.align		4
.L_53:
        /*0058*/ 	.byte	0x04, 0x17
        /*005a*/ 	.short	(.L_55 - .L_54)
.L_54:
        /*005c*/ 	.word	0x00000000
        /*0060*/ 	.short	0x0008
        /*0062*/ 	.short	0x0030
        /*0064*/ 	.byte	0x00, 0xf5, 0x21, 0x00


	//----- nvinfo : EIATTR_KPARAM_INFO
	.align		4
.L_55:
        /*0068*/ 	.byte	0x04, 0x17
        /*006a*/ 	.short	(.L_57 - .L_56)
.L_56:
        /*006c*/ 	.word	0x00000000
        /*0070*/ 	.short	0x0007
        /*0072*/ 	.short	0x0028
        /*0074*/ 	.byte	0x00, 0xf5, 0x21, 0x00


	//----- nvinfo : EIATTR_KPARAM_INFO
	.align		4
.L_57:
        /*0078*/ 	.byte	0x04, 0x17
        /*007a*/ 	.short	(.L_59 - .L_58)
.L_58:
        /*007c*/ 	.word	0x00000000
        /*0080*/ 	.short	0x0006
        /*0082*/ 	.short	0x0020
        /*0084*/ 	.byte	0x00, 0xf5, 0x21, 0x00


	//----- nvinfo : EIATTR_KPARAM_INFO
	.align		4
.L_59:
        /*0088*/ 	.byte	0x04, 0x17
        /*008a*/ 	.short	(.L_61 - .L_60)
.L_60:
        /*008c*/ 	.word	0x00000000
        /*0090*/ 	.short	0x0005
        /*0092*/ 	.short	0x0018
        /*0094*/ 	.byte	0x00, 0xf5, 0x21, 0x00


	//----- nvinfo : EIATTR_KPARAM_INFO
	.align		4
.L_61:
        /*0098*/ 	.byte	0x04, 0x17
        /*009a*/ 	.short	(.L_63 - .L_62)
.L_62:
        /*009c*/ 	.word	0x00000000
        /*00a0*/ 	.short	0x0004
        /*00a2*/ 	.short	0x0010
        /*00a4*/ 	.byte	0x00, 0xf0, 0x11, 0x00


	//----- nvinfo : EIATTR_KPARAM_INFO
	.align		4
.L_63:
        /*00a8*/ 	.byte	0x04, 0x17
        /*00aa*/ 	.short	(.L_65 - .L_64)
.L_64:
        /*00ac*/ 	.word	0x00000000
        /*00b0*/ 	.short	0x0003
        /*00b2*/ 	.short	0x000c
        /*00b4*/ 	.byte	0x00, 0xf0, 0x11, 0x00


	//----- nvinfo : EIATTR_KPARAM_INFO
	.align		4
.L_65:
        /*00b8*/ 	.byte	0x04, 0x17
        /*00ba*/ 	.short	(.L_67 - .L_66)
.L_66:
        /*00bc*/ 	.word	0x00000000
        /*00c0*/ 	.short	0x0002
        /*00c2*/ 	.short	0x0008
        /*00c4*/ 	.byte	0x00, 0xf0, 0x11, 0x00


	//----- nvinfo : EIATTR_KPARAM_INFO
	.align		4
.L_67:
        /*00c8*/ 	.byte	0x04, 0x17
        /*00ca*/ 	.short	(.L_69 - .L_68)
.L_68:
        /*00cc*/ 	.word	0x00000000
        /*00d0*/ 	.short	0x0001
        /*00d2*/ 	.short	0x0004
        /*00d4*/ 	.byte	0x00, 0xf0, 0x11, 0x00


	//----- nvinfo : EIATTR_KPARAM_INFO
	.align		4
.L_69:
        /*00d8*/ 	.byte	0x04, 0x17
        /*00da*/ 	.short	(.L_71 - .L_70)
.L_70:
        /*00dc*/ 	.word	0x00000000
        /*00e0*/ 	.short	0x0000
        /*00e2*/ 	.short	0x0000
        /*00e4*/ 	.byte	0x00, 0xf0, 0x11, 0x00


	//----- nvinfo : EIATTR_SPARSE_MMA_MASK
	.align		4
.L_71:
        /*00e8*/ 	.byte	0x03, 0x50
        /*00ea*/ 	.short	0x0000


	//----- nvinfo : EIATTR_MAXREG_COUNT
	.align		4
        /*00ec*/ 	.byte	0x03, 0x1b
        /*00ee*/ 	.short	0x00ff


	//----- nvinfo : EIATTR_MERCURY_ISA_VERSION
	.align		4
        /*00f0*/ 	.byte	0x03, 0x5f
        /*00f2*/ 	.short	0x0101


	//----- nvinfo : EIATTR_VRC_CTA_INIT_COUNT
	.align		4
        /*00f4*/ 	.byte	0x02, 0x4a
	.zero		1
	.zero		1


	//----- nvinfo : EIATTR_EXIT_INSTR_OFFSETS
	.align		4
        /*00f8*/ 	.byte	0x04, 0x1c
        /*00fa*/ 	.short	(.L_73 - .L_72)


	//   ....[0]....
.L_72:
        /*00fc*/ 	.word	0x00000220


	//   ....[1]....
        /*0100*/ 	.word	0x000005d0


	//----- nvinfo : EIATTR_CBANK_PARAM_SIZE
	.align		4
.L_73:
        /*0104*/ 	.byte	0x03, 0x19
        /*0106*/ 	.short	0x0060


	//----- nvinfo : EIATTR_PARAM_CBANK
	.align		4
        /*0108*/ 	.byte	0x04, 0x0a
        /*010a*/ 	.short	(.L_75 - .L_74)
	.align		4
.L_74:
        /*010c*/ 	.word	index@(.nv.constant0._Z8update_eiiiiiPfS_S_S_S_S_S_S_S_)
        /*0110*/ 	.short	0x0380
        /*0112*/ 	.short	0x0060


	//----- nvinfo : EIATTR_SW_WAR
	.align		4
.L_75:
        /*0114*/ 	.byte	0x04, 0x36
        /*0116*/ 	.short	(.L_77 - .L_76)
.L_76:
        /*0118*/ 	.word	0x00000008
.L_77:


//--------------------- .nv.callgraph             --------------------------
	.section	.nv.callgraph,"",@"SHT_CUDA_CALLGRAPH"
	.align	4
	.sectionentsize	8
	.align		4
        /*0000*/ 	.word	0x00000000
	.align		4
        /*0004*/ 	.word	0xffffffff
	.align		4
        /*0008*/ 	.word	0x00000000
	.align		4
        /*000c*/ 	.word	0xfffffffe
	.align		4
        /*0010*/ 	.word	0x00000000
	.align		4
        /*0014*/ 	.word	0xfffffffd
	.align		4
        /*0018*/ 	.word	0x00000000
	.align		4
        /*001c*/ 	.word	0xfffffffc


//--------------------- .text._Z8update_hiiiiiPfS_S_S_S_S_ --------------------------
	.section	.text._Z8update_hiiiiiPfS_S_S_S_S_,"ax",@progbits
	.align	128
        .global         _Z8update_hiiiiiPfS_S_S_S_S_
        .type           _Z8update_hiiiiiPfS_S_S_S_S_,@function
        .size           _Z8update_hiiiiiPfS_S_S_S_S_,(.L_x_2 - _Z8update_hiiiiiPfS_S_S_S_S_)
        .other          _Z8update_hiiiiiPfS_S_S_S_S_,@"STO_CUDA_ENTRY STV_DEFAULT"
_Z8update_hiiiiiPfS_S_S_S_S_:
.text._Z8update_hiiiiiPfS_S_S_S_S_:
[----:B------:R-:W-:Y:S08]  /*0000*/  LDC R1, c[0x0][0x37c] ;  /* 0x0000df00ff017b82 */ /* 0x000ff00000000800 */
[----:B------:R-:W0:Y:S01]  /*0010*/  LDC R9, c[0x0][0x38c] ;  /* 0x0000e300ff097b82 */ /* 0x000e220000000800 */
[----:B------:R-:W1:Y:S01]  /*0020*/  S2R R5, SR_TID.X ;  /* 0x0000000000057919 */ /* 0x000e620000002100 */
[----:B------:R-:W2:Y:S06]  /*0030*/  LDCU.64 UR6, c[0x0][0x380] ;  /* 0x00007000ff0677ac */ /* 0x000eac0008000a00 */
[----:B------:R-:W1:Y:S08]  /*0040*/  S2UR UR4, SR_CTAID.X ;  /* 0x00000000000479c3 */ /* 0x000e700000002500 */
[----:B------:R-:W1:Y:S01]  /*0050*/  LDC R0, c[0x0][0x360] ;  /* 0x0000d800ff007b82 */ /* 0x000e620000000800 */
[----:B0-----:R-:W-:-:S04]  /*0060*/  IABS R7, R9 ;  /* 0x0000000900077213 */ /* 0x001fc80000000000 */
[----:B------:R-:W0:Y:S01]  /*0070*/  I2F.RP R4, R7 ;  /* 0x0000000700047306 */ /* 0x000e220000209400 */
[----:B-1----:R-:W-:Y:S01]  /*0080*/  IMAD R0, R0, UR4, R5 ;  /* 0x0000000400007c24 */ /* 0x002fe2000f8e0205 */
[----:B------:R-:W1:Y:S06]  /*0090*/  LDCU UR4, c[0x0][0x390] ;  /* 0x00007200ff0477ac */ /* 0x000e6c0008000800 */
[----:B0-----:R-:W0:Y:S02]  /*00a0*/  MUFU.RCP R4, R4 ;  /* 0x0000000400047308 */ /* 0x001e240000001000 */
[----:B0-----:R-:W-:-:S02]  /*00b0*/  IADD3 R2, PT, PT, R4, 0xffffffe, RZ ;  /* 0x0ffffffe04027810 */ /* 0x001fc40007ffe0ff */
[----:B------:R-:W-:-:S04]  /*00c0*/  IABS R4, R0 ;  /* 0x0000000000047213 */ /* 0x000fc80000000000 */
[----:B------:R0:W3:Y:S02]  /*00d0*/  F2I.FTZ.U32.TRUNC.NTZ R3, R2 ;  /* 0x0000000200037305 */ /* 0x0000e4000021f000 */
[----:B0-----:R-:W-:Y:S01]  /*00e0*/  HFMA2 R2, -RZ, RZ, 0, 0 ;  /* 0x00000000ff027431 */ /* 0x001fe200000001ff */
[----:B---3--:R-:W-:-:S05]  /*00f0*/  IADD3 R6, PT, PT, RZ, -R3, RZ ;  /* 0x80000003ff067210 */ /* 0x008fca0007ffe0ff */
[----:B------:R-:W-:-:S04]  /*0100*/  IMAD R5, R6, R7, RZ ;  /* 0x0000000706057224 */ /* 0x000fc800078e02ff */
[----:B------:R-:W-:-:S06]  /*0110*/  IMAD.HI.U32 R3, R3, R5, R2 ;  /* 0x0000000503037227 */ /* 0x000fcc00078e0002 */
[----:B------:R-:W-:-:S05]  /*0120*/  IMAD.HI.U32 R3, R3, R4, RZ ;  /* 0x0000000403037227 */ /* 0x000fca00078e00ff */
[----:B------:R-:W-:-:S05]  /*0130*/  IADD3 R5, PT, PT, -R3, RZ, RZ ;  /* 0x000000ff03057210 */ /* 0x000fca0007ffe1ff */
[----:B------:R-:W-:-:S05]  /*0140*/  IMAD R2, R7, R5, R4 ;  /* 0x0000000507027224 */ /* 0x000fca00078e0204 */
[----:B------:R-:W-:-:S13]  /*0150*/  ISETP.GT.U32.AND P2, PT, R7, R2, PT ;  /* 0x000000020700720c */ /* 0x000fda0003f44070 */
[-C--:B------:R-:W-:Y:S02]  /*0160*/  @!P2 IADD3 R2, PT, PT, R2, -R7.reuse, RZ ;  /* 0x800000070202a210 */ /* 0x080fe40007ffe0ff */
[----:B------:R-:W-:Y:S02]  /*0170*/  @!P2 IADD3 R3, PT, PT, R3, 0x1, RZ ;  /* 0x000000010303a810 */ /* 0x000fe40007ffe0ff */
[----:B------:R-:W-:Y:S02]  /*0180*/  ISETP.GE.U32.AND P0, PT, R2, R7, PT ;  /* 0x000000070200720c */ /* 0x000fe40003f06070 */
[----:B------:R-:W-:Y:S02]  /*0190*/  LOP3.LUT R2, R0, R9, RZ, 0x3c, !PT ;  /* 0x0000000900027212 */ /* 0x000fe400078e3cff */
[----:B------:R-:W-:Y:S02]  /*01a0*/  ISETP.NE.AND P2, PT, R9, RZ, PT ;  /* 0x000000ff0900720c */ /* 0x000fe40003f45270 */
[----:B------:R-:W-:-:S02]  /*01b0*/  ISETP.GE.AND P1, PT, R2, RZ, PT ;  /* 0x000000ff0200720c */ /* 0x000fc40003f26270 */
[----:B-1----:R-:W-:-:S05]  /*01c0*/  IADD3 R0, PT, PT, R0, UR4, RZ ;  /* 0x0000000400007c10 */ /* 0x002fca000fffe0ff */
[----:B------:R-:W-:-:S06]  /*01d0*/  @P0 IADD3 R3, PT, PT, R3, 0x1, RZ ;  /* 0x0000000103030810 */ /* 0x000fcc0007ffe0ff */
[----:B------:R-:W-:Y:S02]  /*01e0*/  @!P1 IADD3 R3, PT, PT, -R3, RZ, RZ ;  /* 0x000000ff03039210 */ /* 0x000fe40007ffe1ff */
[----:B------:R-:W-:-:S05]  /*01f0*/  @!P2 LOP3.LUT R3, RZ, R9, RZ, 0x33, !PT ;  /* 0x00000009ff03a212 */ /* 0x000fca00078e33ff */
[----:B--2---:R-:W-:-:S05]  /*0200*/  IMAD R15, R3, UR7, R0 ;  /* 0x00000007030f7c24 */ /* 0x004fca000f8e0200 */
[----:B------:R-:W-:-:S13]  /*0210*/  ISETP.GE.AND P0, PT, R15, UR6, PT ;  /* 0x000000060f007c0c */ /* 0x000fda000bf06270 */
[----:B------:R-:W-:Y:S05]  /*0220*/  @P0 EXIT ;  /* 0x000000000000094d */ /* 0x000fea0003800000 */
[----:B------:R-:W0:Y:S01]  /*0230*/  LDC.64 R8, c[0x0][0x3a8] ;  /* 0x0000ea00ff087b82 */ /* 0x000e220000000a00 */
[----:B------:R-:W1:Y:S01]  /*0240*/  LDCU.64 UR4, c[0x0][0x358] ;  /* 0x00006b00ff0477ac */ /* 0x000e620008000a00 */
[----:B------:R-:W-:Y:S01]  /*0250*/  IADD3 R13, PT, PT, R15, -UR7, RZ ;  /* 0x800000070f0d7c10 */ /* 0x000fe2000fffe0ff */
[----:B------:R-:W2:Y:S05]  /*0260*/  LDCU UR6, c[0x0][0x388] ;  /* 0x00007100ff0677ac */ /* 0x000eaa0008000800 */
[----:B------:R-:W3:Y:S08]  /*0270*/  LDC.64 R6, c[0x0][0x3a0] ;  /* 0x0000e800ff067b82 */ /* 0x000ef00000000a00 */
[----:B------:R-:W4:Y:S01]  /*0280*/  LDC.64 R20, c[0x0][0x3b0] ;  /* 0x0000ec00ff147b82 */ /* 0x000f220000000a00 */
[----:B0-----:R-:W-:-:S04]  /*0290*/  IMAD.WIDE R2, R13, 0x4, R8 ;  /* 0x000000040d027825 */ /* 0x001fc800078e0208 */
[C---:B------:R-:W-:Y:S02]  /*02a0*/  IMAD.WIDE R10, R15.reuse, 0x4, R8 ;  /* 0x000000040f0a7825 */ /* 0x040fe400078e0208 */
[----:B-1----:R-:W5:Y:S02]  /*02b0*/  LDG.E R3, desc[UR4][R2.64] ;  /* 0x0000000402037981 */ /* 0x002f64000c1e1900 */
[C---:B---3--:R-:W-:Y:S02]  /*02c0*/  IMAD.WIDE R4, R15.reuse, 0x4, R6 ;  /* 0x000000040f047825 */ /* 0x048fe400078e0206 */
[----:B------:R-:W5:Y:S04]  /*02d0*/  LDG.E R0, desc[UR4][R10.64] ;  /* 0x000000040a007981 */ /* 0x000f68000c1e1900 */
[----:B------:R-:W3:Y:S01]  /*02e0*/  LDG.E R19, desc[UR4][R4.64] ;  /* 0x0000000404137981 */ /* 0x000ee2000c1e1900 */
[----:B----4-:R-:W-:-:S03]  /*02f0*/  IMAD.WIDE R20, R15, 0x4, R20 ;  /* 0x000000040f147825 */ /* 0x010fc600078e0214 */
[----:B------:R-:W4:Y:S04]  /*0300*/  LDG.E R23, desc[UR4][R4.64+-0x4] ;  /* 0xfffffc0404177981 */ /* 0x000f28000c1e1900 */
[----:B------:R-:W2:Y:S01]  /*0310*/  LDG.E R12, desc[UR4][R20.64] ;  /* 0x00000004140c7981 */ /* 0x000ea2000c1e1900 */
[----:B-----5:R-:W-:Y:S02]  /*0320*/  FADD R0, R0, -R3 ;  /* 0x8000000300007221 */ /* 0x020fe40000000000 */
[----:B------:R-:W0:Y:S02]  /*0330*/  LDC.64 R2, c[0x0][0x398] ;  /* 0x0000e600ff027b82 */ /* 0x000e240000000a00 */
[----:B---3--:R-:W-:-:S04]  /*0340*/  FADD R0, R0, -R19 ;  /* 0x8000001300007221 */ /* 0x008fc80000000000 */
[----:B----4-:R-:W-:Y:S02]  /*0350*/  FADD R0, R0, R23 ;  /* 0x0000001700007221 */ /* 0x010fe40000000000 */
[----:B------:R-:W1:Y:S01]  /*0360*/  LDC.64 R18, c[0x0][0x3b8] ;  /* 0x0000ee00ff127b82 */ /* 0x000e620000000a00 */
[----:B--2---:R-:W-:Y:S08]  /*0370*/  F2F.F64.F32 R16, R12 ;  /* 0x0000000c00107310 */ /* 0x004ff00000201800 */
[----:B------:R-:W2:Y:S02]  /*0380*/  F2F.F64.F32 R22, R0 ;  /* 0x0000000000167310 */ /* 0x000ea40000201800 */
[----:B--2---:R-:W-:-:S10]  /*0390*/  DFMA R24, R22, -0.5, R16 ;  /* 0xbfe000001618782b */ /* 0x004fd40000000010 */
[----:B------:R-:W2:Y:S01]  /*03a0*/  F2F.F32.F64 R25, R24 ;  /* 0x0000001800197310 */ /* 0x000ea20000301000 */
[C---:B0-----:R-:W-:Y:S01]  /*03b0*/  IMAD.WIDE R16, R15.reuse, 0x4, R2 ;  /* 0x000000040f107825 */ /* 0x041fe200078e0202 */
[----:B------:R-:W-:-:S05]  /*03c0*/  IADD3 R23, PT, PT, R15, -UR6, RZ ;  /* 0x800000060f177c10 */ /* 0x000fca000fffe0ff */
[----:B------:R-:W-:Y:S01]  /*03d0*/  IMAD.WIDE R26, R23, 0x4, R8 ;  /* 0x00000004171a7825 */ /* 0x000fe200078e0208 */
[----:B--2---:R0:W-:Y:S04]  /*03e0*/  STG.E desc[UR4][R20.64], R25 ;  /* 0x0000001914007986 */ /* 0x0041e8000c101904 */
[----:B------:R-:W2:Y:S04]  /*03f0*/  LDG.E R12, desc[UR4][R16.64] ;  /* 0x00000004100c7981 */ /* 0x000ea8000c1e1900 */
[----:B------:R-:W2:Y:S01]  /*0400*/  LDG.E R29, desc[UR4][R16.64+-0x4] ;  /* 0xfffffc04101d7981 */ /* 0x000ea2000c1e1900 */
[----:B-1----:R-:W-:-:S03]  /*0410*/  IMAD.WIDE R18, R15, 0x4, R18 ;  /* 0x000000040f127825 */ /* 0x002fc600078e0212 */
[----:B------:R-:W3:Y:S01]  /*0420*/  LDG.E R11, desc[UR4][R10.64] ;  /* 0x000000040a0b7981 */ /* 0x000ee2000c1e1900 */
[----:B0-----:R-:W0:Y:S03]  /*0430*/  LDC.64 R24, c[0x0][0x3c0] ;  /* 0x0000f000ff187b82 */ /* 0x001e260000000a00 */
[----:B------:R-:W4:Y:S04]  /*0440*/  LDG.E R27, desc[UR4][R26.64] ;  /* 0x000000041a1b7981 */ /* 0x000f28000c1e1900 */
[----:B------:R-:W5:Y:S01]  /*0450*/  LDG.E R0, desc[UR4][R18.64] ;  /* 0x0000000412007981 */ /* 0x000f62000c1e1900 */
[----:B------:R-:W-:-:S04]  /*0460*/  IMAD.WIDE R2, R13, 0x4, R2 ;  /* 0x000000040d027825 */ /* 0x000fc800078e0202 */
[----:B--2---:R-:W-:-:S04]  /*0470*/  FADD R12, R12, -R29 ;  /* 0x8000001d0c0c7221 */ /* 0x004fc80000000000 */
[----:B---3--:R-:W-:-:S04]  /*0480*/  FADD R12, R12, -R11 ;  /* 0x8000000b0c0c7221 */ /* 0x008fc80000000000 */
[----:B----4-:R-:W-:Y:S01]  /*0490*/  FADD R12, R12, R27 ;  /* 0x0000001b0c0c7221 */ /* 0x010fe20000000000 */
[----:B-----5:R-:W-:Y:S08]  /*04a0*/  F2F.F64.F32 R8, R0 ;  /* 0x0000000000087310 */ /* 0x020ff00000201800 */
[----:B------:R-:W1:Y:S02]  /*04b0*/  F2F.F64.F32 R20, R12 ;  /* 0x0000000c00147310 */ /* 0x000e640000201800 */
[----:B-1----:R-:W-:-:S10]  /*04c0*/  DFMA R8, R20, -0.5, R8 ;  /* 0xbfe000001408782b */ /* 0x002fd40000000008 */
[----:B------:R-:W1:Y:S01]  /*04d0*/  F2F.F32.F64 R9, R8 ;  /* 0x0000000800097310 */ /* 0x000e620000301000 */
[----:B------:R-:W-:-:S04]  /*04e0*/  IMAD.WIDE R20, R23, 0x4, R6 ;  /* 0x0000000417147825 */ /* 0x000fc800078e0206 */
[----:B0-----:R-:W-:Y:S01]  /*04f0*/  IMAD.WIDE R6, R15, 0x4, R24 ;  /* 0x000000040f067825 */ /* 0x001fe200078e0218 */
[----:B-1----:R0:W-:Y:S04]  /*0500*/  STG.E desc[UR4][R18.64], R9 ;  /* 0x0000000912007986 */ /* 0x0021e8000c101904 */
[----:B------:R-:W2:Y:S04]  /*0510*/  LDG.E R4, desc[UR4][R4.64] ;  /* 0x0000000404047981 */ /* 0x000ea8000c1e1900 */
[----:B------:R-:W2:Y:S04]  /*0520*/  LDG.E R21, desc[UR4][R20.64] ;  /* 0x0000000414157981 */ /* 0x000ea8000c1e1900 */
[----:B------:R-:W3:Y:S04]  /*0530*/  LDG.E R17, desc[UR4][R16.64] ;  /* 0x0000000410117981 */ /* 0x000ee8000c1e1900 */
[----:B------:R-:W4:Y:S04]  /*0540*/  LDG.E R3, desc[UR4][R2.64] ;  /* 0x0000000402037981 */ /* 0x000f28000c1e1900 */
[----:B------:R-:W5:Y:S01]  /*0550*/  LDG.E R10, desc[UR4][R6.64] ;  /* 0x00000004060a7981 */ /* 0x000f62000c1e1900 */
[----:B--2---:R-:W-:-:S04]  /*0560*/  FADD R0, R4, -R21 ;  /* 0x8000001504007221 */ /* 0x004fc80000000000 */
[----:B---3--:R-:W-:-:S04]  /*0570*/  FADD R0, R0, -R17 ;  /* 0x8000001100007221 */ /* 0x008fc80000000000 */
[----:B----4-:R-:W-:Y:S01]  /*0580*/  FADD R0, R0, R3 ;  /* 0x0000000300007221 */ /* 0x010fe20000000000 */
[----:B-----5:R-:W-:Y:S08]  /*0590*/  F2F.F64.F32 R10, R10 ;  /* 0x0000000a000a7310 */ /* 0x020ff00000201800 */
[----:B0-----:R-:W0:Y:S02]  /*05a0*/  F2F.F64.F32 R8, R0 ;  /* 0x0000000000087310 */ /* 0x001e240000201800 */
[----:B0-----:R-:W-:-:S10]  /*05b0*/  DFMA R8, R8, -0.5, R10 ;  /* 0xbfe000000808782b */ /* 0x001fd4000000000a */
[----:B------:R-:W0:Y:S02]  /*05c0*/  F2F.F32.F64 R9, R8 ;  /* 0x0000000800097310 */ /* 0x000e240000301000 */
[----:B0-----:R-:W-:Y:S01]  /*05d0*/  STG.E desc[UR4][R6.64], R9 ;  /* 0x0000000906007986 */ /* 0x001fe2000c101904 */
[----:B------:R-:W-:Y:S05]  /*05e0*/  EXIT ;  /* 0x000000000000794d */ /* 0x000fea0003800000 */
.L_x_0:
[----:B------:R-:W-:-:S00]  /*05f0*/  BRA `(.L_x_0) ;  /* 0xfffffffc00fc7947 */ /* 0x000fc0000383ffff */
[----:B------:R-:W-:-:S00]  /*0600*/  NOP ;  /* 0x0000000000007918 */ /* 0x000fc00000000000 */
[----:B------:R-:W-:-:S00]  /*0610*/  NOP ;  /* 0x0000000000007918 */ /* 0x000fc00000000000 */
[----:B------:R-:W-:-:S00]  /*0620*/  NOP ;  /* 0x0000000000007918 */ /* 0x000fc00000000000 */
[----:B------:R-:W-:-:S00]  /*0630*/  NOP ;  /* 0x0000000000007918 */ /* 0x000fc00000000000 */
[----:B------:R-:W-:-:S00]  /*0640*/  NOP ;  /* 0x0000000000007918 */ /* 0x000fc00000000000 */
[----:B------:R-:W-:-:S00]  /*0650*/  NOP ;  /* 0x0000000000007918 */ /* 0x000fc00000000000 */
[----:B------:R-:W-:-:S00]  /*0660*/  NOP ;  /* 0x0000000000007918 */ /* 0x000fc00000000000 */
[----:B------:R-:W-:-:S00]  /*0670*/  NOP ;  /* 0x0000000000007918 */ /* 0x000fc00000000000 */
.L_x_2:


//--------------------- .text._Z8update_eiiiiiPfS_S_S_S_S_S_S_S_ --------------------------
	.section	.text._Z8update_eiiiiiPfS_S_S_S_S_S_S_S_,"ax",@progbits
	.align	128
        .global         _Z8update_eiiiiiPfS_S_S_S_S_S_S_S_
        .type           _Z8update_eiiiiiPfS_S_S_S_S_S_S_S_,@function
        .size           _Z8update_eiiiiiPfS_S_S_S_S_S_S_S_,(.L_x_3 - _Z8update_eiiiiiPfS_S_S_S_S_S_S_S_)
        .other          _Z8update_eiiiiiPfS_S_S_S_S_S_S_S_,@"STO_CUDA_ENTRY STV_DEFAULT"
_Z8update_eiiiiiPfS_S_S_S_S_S_S_S_:
.text._Z8update_eiiiiiPfS_S_S_S_S_S_S_S_:
[----:B------:R-:W-:Y:S08]  /*0000*/  LDC R1, c[0x0][0x37c] ;  /* 0x0000df00ff017b82 */ /* 0x000ff00000000800 */
[----:B------:R-:W0:Y:S01]  /*0010*/  LDC R9, c[0x0][0x38c] ;  /* 0x0000e300ff097b82 */ /* 0x000e220000000800 */
[----:B------:R-:W1:Y:S07]  /*0020*/  S2R R5, SR_TID.X ;  /* 0x0000000000057919 */ /* 0x000e6e0000002100 */
[----:B------:R-:W1:Y:S08]  /*0030*/  S2UR UR4, SR_CTAID.X ;  /* 0x00000000000479c3 */ /* 0x000e700000002500 */
[----:B------:R-:W1:Y:S01]  /*0040*/  LDC R0, c[0x0][0x360] ;  /* 0x0000d800ff007b82 */ /* 0x000e620000000800 */
[----:B0-----:R-:W-:-:S04]  /*0050*/  IABS R7, R9 ;  /* 0x0000000900077213 */ /* 0x001fc80000000000 */
[----:B------:R-:W0:Y:S01]  /*0060*/  I2F.RP R4, R7 ;  /* 0x0000000700047306 */ /* 0x000e220000209400 */
[----:B-1----:R-:W-:Y:S01]  /*0070*/  IMAD R0, R0, UR4, R5 ;  /* 0x0000000400007c24 */ /* 0x002fe2000f8e0205 */
[----:B------:R-:W1:Y:S06]  /*0080*/  LDCU UR4, c[0x0][0x390] ;  /* 0x00007200ff0477ac */ /* 0x000e6c0008000800 */
[----:B0-----:R-:W0:Y:S02]  /*0090*/  MUFU.RCP R4, R4 ;  /* 0x0000000400047308 */ /* 0x001e240000001000 */
[----:B0-----:R-:W-:-:S06]  /*00a0*/  IADD3 R2, PT, PT, R4, 0xffffffe, RZ ;  /* 0x0ffffffe04027810 */ /* 0x001fcc0007ffe0ff */
[----:B------:R0:W2:Y:S02]  /*00b0*/  F2I.FTZ.U32.TRUNC.NTZ R3, R2 ;  /* 0x0000000200037305 */ /* 0x0000a4000021f000 */
[----:B0-----:R-:W-:Y:S01]  /*00c0*/  HFMA2 R2, -RZ, RZ, 0, 0 ;  /* 0x00000000ff027431 */ /* 0x001fe200000001ff */
[----:B--2---:R-:W-:-:S05]  /*00d0*/  IADD3 R6, PT, PT, RZ, -R3, RZ ;  /* 0x80000003ff067210 */ /* 0x004fca0007ffe0ff */
[----:B------:R-:W-:Y:S01]  /*00e0*/  IMAD R5, R6, R7, RZ ;  /* 0x0000000706057224 */ /* 0x000fe200078e02ff */
[----:B------:R-:W-:-:S03]  /*00f0*/  IABS R6, R0 ;  /* 0x0000000000067213 */ /* 0x000fc60000000000 */
[----:B------:R-:W-:Y:S01]  /*0100*/  IMAD.HI.U32 R3, R3, R5, R2 ;  /* 0x0000000503037227 */ /* 0x000fe200078e0002 */
[C---:B------:R-:W-:Y:S02]  /*0110*/  LOP3.LUT R5, R0.reuse, R9, RZ, 0x3c, !PT ;  /* 0x0000000900057212 */ /* 0x040fe400078e3cff */
[----:B-1----:R-:W-:Y:S02]  /*0120*/  IADD3 R0, PT, PT, R0, UR4, RZ ;  /* 0x0000000400007c10 */ /* 0x002fe4000fffe0ff */
[----:B------:R-:W-:Y:S01]  /*0130*/  ISETP.GE.AND P1, PT, R5, RZ, PT ;  /* 0x000000ff0500720c */ /* 0x000fe20003f26270 */
[----:B------:R-:W-:-:S05]  /*0140*/  IMAD.HI.U32 R4, R3, R6, RZ ;  /* 0x0000000603047227 */ /* 0x000fca00078e00ff */
[----:B------:R-:W-:-:S05]  /*0150*/  IADD3 R3, PT, PT, -R4, RZ, RZ ;  /* 0x000000ff04037210 */ /* 0x000fca0007ffe1ff */
[----:B------:R-:W-:-:S05]  /*0160*/  IMAD R2, R7, R3, R6 ;  /* 0x0000000307027224 */ /* 0x000fca00078e0206 */
[----:B------:R-:W-:-:S13]  /*0170*/  ISETP.GT.U32.AND P2, PT, R7, R2, PT ;  /* 0x000000020700720c */ /* 0x000fda0003f44070 */
[-C--:B------:R-:W-:Y:S02]  /*0180*/  @!P2 IADD3 R2, PT, PT, R2, -R7.reuse, RZ ;  /* 0x800000070202a210 */ /* 0x080fe40007ffe0ff */
[----:B------:R-:W-:Y:S02]  /*0190*/  @!P2 IADD3 R4, PT, PT, R4, 0x1, RZ ;  /* 0x000000010404a810 */ /* 0x000fe40007ffe0ff */
[----:B------:R-:W-:Y:S02]  /*01a0*/  ISETP.GE.U32.AND P0, PT, R2, R7, PT ;  /* 0x000000070200720c */ /* 0x000fe40003f06070 */
[----:B------:R-:W0:Y:S01]  /*01b0*/  LDC.64 R2, c[0x0][0x380] ;  /* 0x0000e000ff027b82 */ /* 0x000e220000000a00 */
[----:B------:R-:W-:-:S10]  /*01c0*/  ISETP.NE.AND P2, PT, R9, RZ, PT ;  /* 0x000000ff0900720c */ /* 0x000fd40003f45270 */
[----:B------:R-:W-:-:S04]  /*01d0*/  @P0 IADD3 R4, PT, PT, R4, 0x1, RZ ;  /* 0x0000000104040810 */ /* 0x000fc80007ffe0ff */
[----:B------:R-:W-:Y:S02]  /*01e0*/  @!P1 IADD3 R4, PT, PT, -R4, RZ, RZ ;  /* 0x000000ff04049210 */ /* 0x000fe40007ffe1ff */
[----:B------:R-:W-:-:S05]  /*01f0*/  @!P2 LOP3.LUT R4, RZ, R9, RZ, 0x33, !PT ;  /* 0x00000009ff04a212 */ /* 0x000fca00078e33ff */
[----:B0-----:R-:W-:-:S05]  /*0200*/  IMAD R0, R4, R3, R0 ;  /* 0x0000000304007224 */ /* 0x001fca00078e0200 */
[----:B------:R-:W-:-:S13]  /*0210*/  ISETP.GE.AND P0, PT, R0, R2, PT ;  /* 0x000000020000720c */ /* 0x000fda0003f06270 */
[----:B------:R-:W-:Y:S05]  /*0220*/  @P0 EXIT ;  /* 0x000000000000094d */ /* 0x000fea0003800000 */
[----:B------:R-:W0:Y:S01]  /*0230*/  LDC.64 R6, c[0x0][0x3c0] ;  /* 0x0000f000ff067b82 */ /* 0x000e220000000a00 */
[----:B------:R-:W1:Y:S01]  /*0240*/  LDCU.64 UR4, c[0x0][0x358] ;  /* 0x00006b00ff0477ac */ /* 0x000e620008000a00 */
[----:B------:R-:W-:-:S06]  /*0250*/  IADD3 R15, PT, PT, R0, R3, RZ ;  /* 0x00000003000f7210 */ /* 0x000fcc0007ffe0ff */
[----:B------:R-:W2:Y:S08]  /*0260*/  LDC.64 R4, c[0x0][0x3b8] ;  /* 0x0000ee00ff047b82 */ /* 0x000eb00000000a00 */
[----:B------:R-:W3:Y:S08]  /*0270*/  LDC.64 R18, c[0x0][0x3c8] ;  /* 0x0000f200ff127b82 */ /* 0x000ef00000000a00 */
[----:B------:R-:W4:Y:S01]  /*0280*/  LDC.64 R12, c[0x0][0x398] ;  /* 0x0000e600ff0c7b82 */ /* 0x000f220000000a00 */
[----:B0-----:R-:W-:-:S04]  /*0290*/  IMAD.WIDE R14, R15, 0x4, R6 ;  /* 0x000000040f0e7825 */ /* 0x001fc800078e0206 */
[C---:B------:R-:W-:Y:S02]  /*02a0*/  IMAD.WIDE R6, R0.reuse, 0x4, R6 ;  /* 0x0000000400067825 */ /* 0x040fe400078e0206 */
[----:B-1----:R-:W5:Y:S01]  /*02b0*/  LDG.E R14, desc[UR4][R14.64] ;  /* 0x000000040e0e7981 */ /* 0x002f62000c1e1900 */
[----:B------:R-:W0:Y:S01]  /*02c0*/  LDC.64 R8, c[0x0][0x3b0] ;  /* 0x0000ec00ff087b82 */ /* 0x000e220000000a00 */
[C---:B--2---:R-:W-:Y:S02]  /*02d0*/  IMAD.WIDE R4, R0.reuse, 0x4, R4 ;  /* 0x0000000400047825 */ /* 0x044fe400078e0204 */
[----:B------:R-:W5:Y:S04]  /*02e0*/  LDG.E R17, desc[UR4][R6.64] ;  /* 0x0000000406117981 */ /* 0x000f68000c1e1900 */
[----:B------:R-:W2:Y:S01]  /*02f0*/  LDG.E R21, desc[UR4][R4.64+0x4] ;  /* 0x0000040404157981 */ /* 0x000ea2000c1e1900 */
[C---:B---3--:R-:W-:Y:S01]  /*0300*/  IMAD.WIDE R18, R0.reuse, 0x4, R18 ;  /* 0x0000000400127825 */ /* 0x048fe200078e0212 */
[----:B------:R-:W1:Y:S02]  /*0310*/  LDC R11, c[0x0][0x388] ;  /* 0x0000e200ff0b7b82 */ /* 0x000e640000000800 */
[----:B------:R-:W3:Y:S04]  /*0320*/  LDG.E R23, desc[UR4][R4.64] ;  /* 0x0000000404177981 */ /* 0x000ee8000c1e1900 */
[----:B------:R-:W3:Y:S01]  /*0330*/  LDG.E R18, desc[UR4][R18.64] ;  /* 0x0000000412127981 */ /* 0x000ee2000c1e1900 */
[----:B----4-:R-:W-:-:S05]  /*0340*/  IMAD.WIDE R12, R0, 0x4, R12 ;  /* 0x00000004000c7825 */ /* 0x010fca00078e020c */
[----:B------:R-:W4:Y:S01]  /*0350*/  LDG.E R25, desc[UR4][R12.64] ;  /* 0x000000040c197981 */ /* 0x000f22000c1e1900 */
[----:B0-----:R-:W-:-:S04]  /*0360*/  IMAD.WIDE R8, R0, 0x4, R8 ;  /* 0x0000000400087825 */ /* 0x001fc800078e0208 */
[----:B-----5:R-:W-:Y:S02]  /*0370*/  FADD R2, R14, -R17 ;  /* 0x800000110e027221 */ /* 0x020fe40000000000 */
[----:B------:R-:W0:Y:S02]  /*0380*/  LDC.64 R16, c[0x0][0x3d0] ;  /* 0x0000f400ff107b82 */ /* 0x000e240000000a00 */
[----:B--2---:R-:W-:-:S06]  /*0390*/  FADD R2, R2, -R21 ;  /* 0x8000001502027221 */ /* 0x004fcc0000000000 */
[----:B------:R-:W2:Y:S01]  /*03a0*/  LDC.64 R14, c[0x0][0x3a0] ;  /* 0x0000e800ff0e7b82 */ /* 0x000ea20000000a00 */
[----:B---3--:R-:W-:Y:S01]  /*03b0*/  FADD R23, R2, R23 ;  /* 0x0000001702177221 */ /* 0x008fe20000000000 */
[----:B-1----:R-:W-:-:S04]  /*03c0*/  IMAD.WIDE R20, R11, 0x4, R6 ;  /* 0x000000040b147825 */ /* 0x002fc800078e0206 */
[----:B----4-:R-:W-:-:S05]  /*03d0*/  FFMA R23, R18, R23, R25 ;  /* 0x0000001712177223 */ /* 0x010fca0000000019 */
[----:B------:R1:W-:Y:S04]  /*03e0*/  STG.E desc[UR4][R12.64], R23 ;  /* 0x000000170c007986 */ /* 0x0003e8000c101904 */
[----:B------:R-:W3:Y:S04]  /*03f0*/  LDG.E R2, desc[UR4][R8.64+0x4] ;  /* 0x0000040408027981 */ /* 0x000ee8000c1e1900 */
[----:B------:R-:W3:Y:S01]  /*0400*/  LDG.E R25, desc[UR4][R8.64] ;  /* 0x0000000408197981 */ /* 0x000ee2000c1e1900 */
[C---:B0-----:R-:W-:Y:S02]  /*0410*/  IMAD.WIDE R18, R0.reuse, 0x4, R16 ;  /* 0x0000000400127825 */ /* 0x041fe400078e0210 */
[----:B------:R-:W0:Y:S01]  /*0420*/  LDC.64 R16, c[0x0][0x3d8] ;  /* 0x0000f600ff107b82 */ /* 0x000e220000000a00 */
[----:B------:R-:W4:Y:S01]  /*0430*/  LDG.E R21, desc[UR4][R20.64] ;  /* 0x0000000414157981 */ /* 0x000f22000c1e1900 */
[----:B--2---:R-:W-:-:S03]  /*0440*/  IMAD.WIDE R14, R0, 0x4, R14 ;  /* 0x00000004000e7825 */ /* 0x004fc600078e020e */
[----:B------:R-:W2:Y:S03]  /*0450*/  LDG.E R7, desc[UR4][R6.64] ;  /* 0x0000000406077981 */ /* 0x000ea6000c1e1900 */
[----:B-1----:R-:W1:Y:S01]  /*0460*/  LDC.64 R12, c[0x0][0x3a8] ;  /* 0x0000ea00ff0c7b82 */ /* 0x002e620000000a00 */
[----:B------:R-:W5:Y:S04]  /*0470*/  LDG.E R18, desc[UR4][R18.64] ;  /* 0x0000000412127981 */ /* 0x000f68000c1e1900 */
[----:B------:R-:W5:Y:S01]  /*0480*/  LDG.E R27, desc[UR4][R14.64] ;  /* 0x000000040e1b7981 */ /* 0x000f62000c1e1900 */
[----:B------:R-:W-:-:S04]  /*0490*/  IMAD.WIDE R10, R11, 0x4, R4 ;  /* 0x000000040b0a7825 */ /* 0x000fc800078e0204 */
[----:B0-----:R-:W-:-:S04]  /*04a0*/  IMAD.WIDE R16, R0, 0x4, R16 ;  /* 0x0000000400107825 */ /* 0x001fc800078e0210 */
[----:B-1----:R-:W-:-:S04]  /*04b0*/  IMAD.WIDE R12, R0, 0x4, R12 ;  /* 0x00000004000c7825 */ /* 0x002fc800078e020c */
[----:B---3--:R-:W-:-:S04]  /*04c0*/  FADD R2, R2, -R25 ;  /* 0x8000001902027221 */ /* 0x008fc80000000000 */
[----:B----4-:R-:W-:-:S04]  /*04d0*/  FADD R2, R2, -R21 ;  /* 0x8000001502027221 */ /* 0x010fc80000000000 */
[----:B--2---:R-:W-:Y:S01]  /*04e0*/  FADD R23, R2, R7 ;  /* 0x0000000702177221 */ /* 0x004fe20000000000 */
[----:B------:R-:W-:-:S04]  /*04f0*/  IMAD.WIDE R2, R3, 0x4, R8 ;  /* 0x0000000403027825 */ /* 0x000fc800078e0208 */
[----:B-----5:R-:W-:-:S05]  /*0500*/  FFMA R23, R18, R23, R27 ;  /* 0x0000001712177223 */ /* 0x020fca000000001b */
[----:B------:R-:W-:Y:S04]  /*0510*/  STG.E desc[UR4][R14.64], R23 ;  /* 0x000000170e007986 */ /* 0x000fe8000c101904 */
[----:B------:R-:W2:Y:S04]  /*0520*/  LDG.E R10, desc[UR4][R10.64] ;  /* 0x000000040a0a7981 */ /* 0x000ea8000c1e1900 */
[----:B------:R-:W2:Y:S04]  /*0530*/  LDG.E R5, desc[UR4][R4.64] ;  /* 0x0000000404057981 */ /* 0x000ea8000c1e1900 */
[----:B------:R-:W3:Y:S04]  /*0540*/  LDG.E R3, desc[UR4][R2.64] ;  /* 0x0000000402037981 */ /* 0x000ee8000c1e1900 */
[----:B------:R-:W4:Y:S04]  /*0550*/  LDG.E R9, desc[UR4][R8.64] ;  /* 0x0000000408097981 */ /* 0x000f28000c1e1900 */
[----:B------:R-:W5:Y:S04]  /*0560*/  LDG.E R16, desc[UR4][R16.64] ;  /* 0x0000000410107981 */ /* 0x000f68000c1e1900 */
[----:B------:R-:W5:Y:S01]  /*0570*/  LDG.E R19, desc[UR4][R12.64] ;  /* 0x000000040c137981 */ /* 0x000f62000c1e1900 */
[----:B--2---:R-:W-:-:S04]  /*0580*/  FADD R0, R10, -R5 ;  /* 0x800000050a007221 */ /* 0x004fc80000000000 */
[----:B---3--:R-:W-:-:S04]  /*0590*/  FADD R0, R0, -R3 ;  /* 0x8000000300007221 */ /* 0x008fc80000000000 */
[----:B----4-:R-:W-:-:S04]  /*05a0*/  FADD R7, R0, R9 ;  /* 0x0000000900077221 */ /* 0x010fc80000000000 */
[----:B-----5:R-:W-:-:S05]  /*05b0*/  FFMA R7, R16, R7, R19 ;  /* 0x0000000710077223 */ /* 0x020fca0000000013 */
[----:B------:R-:W-:Y:S01]  /*05c0*/  STG.E desc[UR4][R12.64], R7 ;  /* 0x000000070c007986 */ /* 0x000fe2000c101904 */
[----:B------:R-:W-:Y:S05]  /*05d0*/  EXIT ;  /* 0x000000000000794d */ /* 0x000fea0003800000 */
.L_x_1:
        /* <DEDUP_REMOVED lines=10> */
.L_x_3:


//--------------------- .nv.shared.reserved.0     --------------------------
	.section	.nv.shared.reserved.0,"aw",@nobits
	.weak		__nv_reservedSMEM_offset_0_alias
	.size		__nv_reservedSMEM_offset_0_alias, 0, 64
	.other		__nv_reservedSMEM_offset_0_alias,@"STO_CUDA_RESERVED_SHARED STV_DEFAULT"
__nv_reservedSMEM_offset_0_alias:
	.zero		0
	.zero		64


//--------------------- .nv.constant0._Z8update_hiiiiiPfS_S_S_S_S_ --------------------------
	.section	.nv.constant0._Z8update_hiiiiiPfS_S_S_S_S_,"a",@progbits
	.sectionflags	@""
	.align	4
.nv.constant0._Z8update_hiiiiiPfS_S_S_S_S_:
	.zero		968


//--------------------- .nv.constant0._Z8update_eiiiiiPfS_S_S_S_S_S_S_S_ --------------------------
	.section	.nv.constant0._Z8update_eiiiiiPfS_S_S_S_S_S_S_S_,"a",@progbits
	.sectionflags	@""
	.align	4
.nv.constant0._Z8update_eiiiiiPfS_S_S_S_S_S_S_S_:
	.zero		992


//--------------------- SYMBOLS --------------------------

	.type		.nv.reservedSmem.offset0,@object
	.size		.nv.reservedSmem.offset0,0x4
